//
// Generated by NVIDIA NVVM Compiler
//
// Compiler Build ID: CL-36424714
// Cuda compilation tools, release 13.0, V13.0.88
// Based on NVVM 20.0.0
//

.version 9.0
.target sm_100
.address_size 64

	// .globl	_Z19MultiBlockReductionPfS_
// _ZZ19MultiBlockReductionPfS_E8input_ds has been demoted

.visible .entry _Z19MultiBlockReductionPfS_(
	.param .u64 .ptr .align 1 _Z19MultiBlockReductionPfS__param_0,
	.param .u64 .ptr .align 1 _Z19MultiBlockReductionPfS__param_1
)
{
	.reg .pred 	%p<8>;
	.reg .b32 	%r<18>;
	.reg .b32 	%f<23>;
	.reg .b64 	%rd<13>;
	// demoted variable
	.shared .align 4 .b8 _ZZ19MultiBlockReductionPfS_E8input_ds[4096];
	ld.param.u64 	%rd3, [_Z19MultiBlockReductionPfS__param_0];
	ld.param.u64 	%rd2, [_Z19MultiBlockReductionPfS__param_1];
	cvta.to.global.u64 	%rd1, %rd3;
	mov.u32 	%r17, %ntid.x;
	mov.u32 	%r10, %ctaid.x;
	mov.u32 	%r2, %tid.x;
	mul.lo.s32 	%r11, %r10, %r17;
	shl.b32 	%r12, %r11, 2;
	add.s32 	%r3, %r12, %r2;
	setp.gt.s32 	%p1, %r3, 8191;
	mov.f32 	%f20, 0f00000000;
	@%p1 bra 	$L__BB0_2;
	mul.wide.s32 	%rd4, %r3, 4;
	add.s64 	%rd5, %rd1, %rd4;
	ld.global.f32 	%f10, [%rd5];
	add.f32 	%f20, %f10, 0f00000000;
$L__BB0_2:
	add.s32 	%r4, %r3, %r17;
	setp.gt.s32 	%p2, %r4, 8191;
	@%p2 bra 	$L__BB0_4;
	mul.wide.s32 	%rd6, %r4, 4;
	add.s64 	%rd7, %rd1, %rd6;
	ld.global.f32 	%f11, [%rd7];
	add.f32 	%f20, %f20, %f11;
$L__BB0_4:
	add.s32 	%r5, %r4, %r17;
	setp.gt.s32 	%p3, %r5, 8191;
	@%p3 bra 	$L__BB0_6;
	mul.wide.s32 	%rd8, %r5, 4;
	add.s64 	%rd9, %rd1, %rd8;
	ld.global.f32 	%f12, [%rd9];
	add.f32 	%f20, %f20, %f12;
$L__BB0_6:
	add.s32 	%r6, %r5, %r17;
	setp.gt.s32 	%p4, %r6, 8191;
	@%p4 bra 	$L__BB0_8;
	mul.wide.s32 	%rd10, %r6, 4;
	add.s64 	%rd11, %rd1, %rd10;
	ld.global.f32 	%f13, [%rd11];
	add.f32 	%f20, %f20, %f13;
$L__BB0_8:
	shl.b32 	%r13, %r2, 2;
	mov.u32 	%r14, _ZZ19MultiBlockReductionPfS_E8input_ds;
	add.s32 	%r7, %r14, %r13;
	st.shared.f32 	[%r7], %f20;
	bar.sync 	0;
	setp.lt.u32 	%p5, %r17, 2;
	@%p5 bra 	$L__BB0_10;
$L__BB0_9:
	shr.u32 	%r9, %r17, 1;
	bar.sync 	0;
	shl.b32 	%r15, %r9, 2;
	add.s32 	%r16, %r7, %r15;
	ld.shared.f32 	%f14, [%r16];
	ld.shared.f32 	%f15, [%r7];
	add.f32 	%f16, %f14, %f15;
	st.shared.f32 	[%r7], %f16;
	setp.gt.u32 	%p6, %r17, 3;
	mov.u32 	%r17, %r9;
	@%p6 bra 	$L__BB0_9;
$L__BB0_10:
	setp.ne.s32 	%p7, %r2, 0;
	@%p7 bra 	$L__BB0_12;
	ld.shared.f32 	%f17, [_ZZ19MultiBlockReductionPfS_E8input_ds];
	cvta.to.global.u64 	%rd12, %rd2;
	atom.global.add.f32 	%f18, [%rd12], %f17;
$L__BB0_12:
	ret;

}


// ===== COMPILED SASS (sm_100) =====

	.target	sm_100

	.elftype	@"ET_EXEC"


//--------------------- .note.nv.tkinfo           --------------------------
	.section	.note.nv.tkinfo,"",@"SHT_NOTE"
	.sectionflags	@"SHF_NOTE_NV_TKINFO"
	.tkinfo
        /*0018*/ 	.word	0x00000002
        /*0030*/ 	.string	""
        /*0030*/ 	.string	"ptxas"
        /*0030*/ 	.string	"Cuda compilation tools, release 13.0, V13.0.88"
        /*0030*/ 	.string	"Build cuda_13.0.r13.0/compiler.36424714_0"
        /*0030*/ 	.string	"-arch sm_100 -m 64 "



//--------------------- .note.nv.cuinfo           --------------------------
	.section	.note.nv.cuinfo,"",@"SHT_NOTE"
	.sectionflags	@"SHF_NOTE_NV_CUINFO"
        /*0018*/ 	.short	0x0002
        /*001a*/ 	.short	0x0064
        /*001c*/ 	.short	0x0082
	.zero		2


//--------------------- .nv.info                  --------------------------
	.section	.nv.info,"",@"SHT_CUDA_INFO"
	.align	4


	//----- nvinfo : EIATTR_REGCOUNT
	.align		4
        /*0000*/ 	.byte	0x04, 0x2f
        /*0002*/ 	.short	(.L_1 - .L_0)
	.align		4
.L_0:
        /*0004*/ 	.word	index@(_Z19MultiBlockReductionPfS_)
        /*0008*/ 	.word	0x00000016


	//----- nvinfo : EIATTR_FRAME_SIZE
	.align		4
.L_1:
        /*000c*/ 	.byte	0x04, 0x11
        /*000e*/ 	.short	(.L_3 - .L_2)
	.align		4
.L_2:
        /*0010*/ 	.word	index@(_Z19MultiBlockReductionPfS_)
        /*0014*/ 	.word	0x00000000


	//----- nvinfo : EIATTR_MIN_STACK_SIZE
	.align		4
.L_3:
        /*0018*/ 	.byte	0x04, 0x12
        /*001a*/ 	.short	(.L_5 - .L_4)
	.align		4
.L_4:
        /*001c*/ 	.word	index@(_Z19MultiBlockReductionPfS_)
        /*0020*/ 	.word	0x00000000
.L_5:


//--------------------- .nv.compat                --------------------------
	.section	.nv.compat,"",@"SHT_CUDA_COMPAT_INFO"
	.align	4
        /*0000*/ 	.byte	0x02, 0x09, 0x00, 0x00, 0x02, 0x02, 0x01, 0x00, 0x02, 0x05, 0x05, 0x00, 0x03, 0x07, 0x01, 0x01
        /*0010*/ 	.byte	0x02, 0x03, 0x00, 0x00, 0x02, 0x06, 0x01, 0x00, 0x04, 0x0b, 0x08, 0x00, 0x09, 0x00, 0x00, 0x00
        /*0020*/ 	.byte	0x00, 0x00, 0x00, 0x00


//--------------------- .nv.info._Z19MultiBlockReductionPfS_ --------------------------
	.section	.nv.info._Z19MultiBlockReductionPfS_,"",@"SHT_CUDA_INFO"
	.sectionflags	@""
	.align	4


	//----- nvinfo : EIATTR_CUDA_API_VERSION
	.align		4
        /*0000*/ 	.byte	0x04, 0x37
        /*0002*/ 	.short	(.L_7 - .L_6)
.L_6:
        /*0004*/ 	.word	0x00000082


	//----- nvinfo : EIATTR_KPARAM_INFO
	.align		4
.L_7:
        /*0008*/ 	.byte	0x04, 0x17
        /*000a*/ 	.short	(.L_9 - .L_8)
.L_8:
        /*000c*/ 	.word	0x00000000
        /*0010*/ 	.short	0x0001
        /*0012*/ 	.short	0x0008
        /*0014*/ 	.byte	0x00, 0xf5, 0x21, 0x00


	//----- nvinfo : EIATTR_KPARAM_INFO
	.align		4
.L_9:
        /*0018*/ 	.byte	0x04, 0x17
        /*001a*/ 	.short	(.L_11 - .L_10)
.L_10:
        /*001c*/ 	.word	0x00000000
        /*0020*/ 	.short	0x0000
        /*0022*/ 	.short	0x0000
        /*0024*/ 	.byte	0x00, 0xf5, 0x21, 0x00


	//----- nvinfo : EIATTR_SPARSE_MMA_MASK
	.align		4
.L_11:
        /*0028*/ 	.byte	0x03, 0x50
        /*002a*/ 	.short	0x0000


	//----- nvinfo : EIATTR_MAXREG_COUNT
	.align		4
        /*002c*/ 	.byte	0x03, 0x1b
        /*002e*/ 	.short	0x00ff


	//----- nvinfo : EIATTR_NUM_BARRIERS
	.align		4
        /*0030*/ 	.byte	0x02, 0x4c
        /*0032*/ 	.byte	0x01
	.zero		1


	//----- nvinfo : EIATTR_MERCURY_ISA_VERSION
	.align		4
        /*0034*/ 	.byte	0x03, 0x5f
        /*0036*/ 	.short	0x0101


	//----- nvinfo : EIATTR_VRC_CTA_INIT_COUNT
	.align		4
        /*0038*/ 	.byte	0x02, 0x4a
	.zero		1
	.zero		1


	//----- nvinfo : EIATTR_EXIT_INSTR_OFFSETS
	.align		4
        /*003c*/ 	.byte	0x04, 0x1c
        /*003e*/ 	.short	(.L_13 - .L_12)


	//   ....[0]....
.L_12:
        /*0040*/ 	.word	0x00000330


	//   ....[1]....
        /*0044*/ 	.word	0x00000370


	//----- nvinfo : EIATTR_CBANK_PARAM_SIZE
	.align		4
.L_13:
        /*0048*/ 	.byte	0x03, 0x19
        /*004a*/ 	.short	0x0010


	//----- nvinfo : EIATTR_PARAM_CBANK
	.align		4
        /*004c*/ 	.byte	0x04, 0x0a
        /*004e*/ 	.short	(.L_15 - .L_14)
	.align		4
.L_14:
        /*0050*/ 	.word	index@(.nv.constant0._Z19MultiBlockReductionPfS_)
        /*0054*/ 	.short	0x0380
        /*0056*/ 	.short	0x0010


	//----- nvinfo : EIATTR_SW_WAR
	.align		4
.L_15:
        /*0058*/ 	.byte	0x04, 0x36
        /*005a*/ 	.short	(.L_17 - .L_16)
.L_16:
        /*005c*/ 	.word	0x00000008
.L_17:


//--------------------- .nv.callgraph             --------------------------
	.section	.nv.callgraph,"",@"SHT_CUDA_CALLGRAPH"
	.align	4
	.sectionentsize	8
	.align		4
        /*0000*/ 	.word	0x00000000
	.align		4
        /*0004*/ 	.word	0xffffffff
	.align		4
        /*0008*/ 	.word	0x00000000
	.align		4
        /*000c*/ 	.word	0xfffffffe
	.align		4
        /*0010*/ 	.word	0x00000000
	.align		4
        /*0014*/ 	.word	0xfffffffd
	.align		4
        /*0018*/ 	.word	0x00000000
	.align		4
        /*001c*/ 	.word	0xfffffffc


//--------------------- .text._Z19MultiBlockReductionPfS_ --------------------------
	.section	.text._Z19MultiBlockReductionPfS_,"ax",@progbits
	.align	128
        .global         _Z19MultiBlockReductionPfS_
        .type           _Z19MultiBlockReductionPfS_,@function
        .size           _Z19MultiBlockReductionPfS_,(.L_x_3 - _Z19MultiBlockReductionPfS_)
        .other          _Z19MultiBlockReductionPfS_,@"STO_CUDA_ENTRY STV_DEFAULT"
_Z19MultiBlockReductionPfS_:
.text._Z19MultiBlockReductionPfS_:
[----:B------:R-:W-:Y:S01]  /*0000*/  LDC R1, c[0x0][0x37c] ;  /* 0x0000df00ff017b82 */ /* 0x000fe20000000800 */
[----:B------:R-:W0:Y:S01]  /*0010*/  S2R R2, SR_CTAID.X ;  /* 0x0000000000027919 */ /* 0x000e220000002500 */
[----:B------:R-:W1:Y:S01]  /*0020*/  LDCU UR4, c[0x0][0x360] ;  /* 0x00006c00ff0477ac */ /* 0x000e620008000800 */
[----:B------:R-:W2:Y:S01]  /*0030*/  S2R R13, SR_TID.X ;  /* 0x00000000000d7919 */ /* 0x000ea20000002100 */
[----:B------:R-:W3:Y:S01]  /*0040*/  LDCU.64 UR6, c[0x0][0x358] ;  /* 0x00006b00ff0677ac */ /* 0x000ee20008000a00 */
[----:B-1----:R-:W-:Y:S01]  /*0050*/  MOV R0, UR4 ;  /* 0x0000000400007c02 */ /* 0x002fe20008000f00 */
[----:B0-----:R-:W-:-:S04]  /*0060*/  IMAD R2, R2, UR4, RZ ;  /* 0x0000000402027c24 */ /* 0x001fc8000f8e02ff */
[----:B--2---:R-:W-:-:S05]  /*0070*/  IMAD R11, R2, 0x4, R13 ;  /* 0x00000004020b7824 */ /* 0x004fca00078e020d */
[C---:B------:R-:W-:Y:S02]  /*0080*/  IADD3 R15, PT, PT, R11.reuse, R0, RZ ;  /* 0x000000000b0f7210 */ /* 0x040fe40007ffe0ff */
[----:B------:R-:W-:Y:S02]  /*0090*/  ISETP.GT.AND P1, PT, R11, 0x1fff, PT ;  /* 0x00001fff0b00780c */ /* 0x000fe40003f24270 */
[----:B------:R-:W-:Y:S01]  /*00a0*/  ISETP.GT.AND P2, PT, R15, 0x1fff, PT ;  /* 0x00001fff0f00780c */ /* 0x000fe20003f44270 */
[----:B------:R-:W-:-:S05]  /*00b0*/  IMAD.IADD R17, R0, 0x1, R15 ;  /* 0x0000000100117824 */ /* 0x000fca00078e020f */
[----:B------:R-:W-:Y:S02]  /*00c0*/  ISETP.GT.AND P3, PT, R17, 0x1fff, PT ;  /* 0x00001fff1100780c */ /* 0x000fe40003f64270 */
[----:B------:R-:W-:-:S03]  /*00d0*/  IADD3 R19, PT, PT, R0, R17, RZ ;  /* 0x0000001100137210 */ /* 0x000fc60007ffe0ff */
[----:B------:R-:W0:Y:S01]  /*00e0*/  @!P1 LDC.64 R4, c[0x0][0x380] ;  /* 0x0000e000ff049b82 */ /* 0x000e220000000a00 */
[----:B------:R-:W-:-:S07]  /*00f0*/  ISETP.GT.AND P0, PT, R19, 0x1fff, PT ;  /* 0x00001fff1300780c */ /* 0x000fce0003f04270 */
[----:B------:R-:W1:Y:S08]  /*0100*/  @!P2 LDC.64 R6, c[0x0][0x380] ;  /* 0x0000e000ff06ab82 */ /* 0x000e700000000a00 */
[----:B------:R-:W2:Y:S08]  /*0110*/  @!P3 LDC.64 R8, c[0x0][0x380] ;  /* 0x0000e000ff08bb82 */ /* 0x000eb00000000a00 */
[----:B------:R-:W4:Y:S01]  /*0120*/  @!P0 LDC.64 R2, c[0x0][0x380] ;  /* 0x0000e000ff028b82 */ /* 0x000f220000000a00 */
[----:B0-----:R-:W-:-:S06]  /*0130*/  @!P1 IMAD.WIDE R4, R11, 0x4, R4 ;  /* 0x000000040b049825 */ /* 0x001fcc00078e0204 */
[----:B---3--:R-:W3:Y:S01]  /*0140*/  @!P1 LDG.E R4, desc[UR6][R4.64] ;  /* 0x0000000604049981 */ /* 0x008ee2000c1e1900 */
[----:B-1----:R-:W-:-:S06]  /*0150*/  @!P2 IMAD.WIDE R6, R15, 0x4, R6 ;  /* 0x000000040f06a825 */ /* 0x002fcc00078e0206 */
[----:B------:R-:W5:Y:S01]  /*0160*/  @!P2 LDG.E R7, desc[UR6][R6.64] ;  /* 0x000000060607a981 */ /* 0x000f62000c1e1900 */
[----:B--2---:R-:W-:-:S06]  /*0170*/  @!P3 IMAD.WIDE R8, R17, 0x4, R8 ;  /* 0x000000041108b825 */ /* 0x004fcc00078e0208 */
[----:B------:R-:W2:Y:S01]  /*0180*/  @!P3 LDG.E R9, desc[UR6][R8.64] ;  /* 0x000000060809b981 */ /* 0x000ea2000c1e1900 */
[----:B----4-:R-:W-:-:S06]  /*0190*/  @!P0 IMAD.WIDE R2, R19, 0x4, R2 ;  /* 0x0000000413028825 */ /* 0x010fcc00078e0202 */
[----:B------:R-:W4:Y:S01]  /*01a0*/  @!P0 LDG.E R3, desc[UR6][R2.64] ;  /* 0x0000000602038981 */ /* 0x000f22000c1e1900 */
[----:B------:R-:W0:Y:S01]  /*01b0*/  S2UR UR5, SR_CgaCtaId ;  /* 0x00000000000579c3 */ /* 0x000e220000008800 */
[----:B------:R-:W-:Y:S01]  /*01c0*/  IMAD.MOV.U32 R10, RZ, RZ, RZ ;  /* 0x000000ffff0a7224 */ /* 0x000fe200078e00ff */
[----:B------:R-:W-:Y:S02]  /*01d0*/  UMOV UR4, 0x400 ;  /* 0x0000040000047882 */ /* 0x000fe40000000000 */
[----:B0-----:R-:W-:Y:S01]  /*01e0*/  ULEA UR4, UR5, UR4, 0x18 ;  /* 0x0000000405047291 */ /* 0x001fe2000f8ec0ff */
[----:B---3--:R-:W-:Y:S01]  /*01f0*/  @!P1 FADD R10, RZ, R4 ;  /* 0x00000004ff0a9221 */ /* 0x008fe20000000000 */
[----:B------:R-:W-:-:S03]  /*0200*/  ISETP.GE.U32.AND P1, PT, R0, 0x2, PT ;  /* 0x000000020000780c */ /* 0x000fc60003f26070 */
[----:B-----5:R-:W-:-:S04]  /*0210*/  @!P2 FADD R10, R10, R7 ;  /* 0x000000070a0aa221 */ /* 0x020fc80000000000 */
[----:B--2---:R-:W-:-:S04]  /*0220*/  @!P3 FADD R10, R10, R9 ;  /* 0x000000090a0ab221 */ /* 0x004fc80000000000 */
[----:B----4-:R-:W-:Y:S01]  /*0230*/  @!P0 FADD R10, R10, R3 ;  /* 0x000000030a0a8221 */ /* 0x010fe20000000000 */
[----:B------:R-:W-:-:S05]  /*0240*/  LEA R3, R13, UR4, 0x2 ;  /* 0x000000040d037c11 */ /* 0x000fca000f8e10ff */
[----:B------:R0:W-:Y:S01]  /*0250*/  STS [R3], R10 ;  /* 0x0000000a03007388 */ /* 0x0001e20000000800 */
[----:B------:R-:W-:Y:S01]  /*0260*/  BAR.SYNC.DEFER_BLOCKING 0x0 ;  /* 0x0000000000007b1d */ /* 0x000fe20000010000 */
[----:B------:R-:W-:-:S05]  /*0270*/  ISETP.NE.AND P2, PT, R13, RZ, PT ;  /* 0x000000ff0d00720c */ /* 0x000fca0003f45270 */
[----:B------:R-:W-:Y:S08]  /*0280*/  @!P1 BRA `(.L_x_0) ;  /* 0x0000000000289947 */ /* 0x000ff00003800000 */
.L_x_1:
[----:B------:R-:W-:Y:S01]  /*0290*/  BAR.SYNC.DEFER_BLOCKING 0x0 ;  /* 0x0000000000007b1d */ /* 0x000fe20000010000 */
[----:B------:R-:W-:Y:S02]  /*02a0*/  SHF.R.U32.HI R2, RZ, 0x1, R0 ;  /* 0x00000001ff027819 */ /* 0x000fe40000011600 */
[----:B------:R-:W-:Y:S02]  /*02b0*/  ISETP.GT.U32.AND P0, PT, R0, 0x3, PT ;  /* 0x000000030000780c */ /* 0x000fe40003f04070 */
[----:B------:R-:W-:Y:S02]  /*02c0*/  LEA R4, R2, R3, 0x2 ;  /* 0x0000000302047211 */ /* 0x000fe400078e10ff */
[----:B------:R-:W-:Y:S01]  /*02d0*/  MOV R0, R2 ;  /* 0x0000000200007202 */ /* 0x000fe20000000f00 */
[----:B------:R-:W-:Y:S04]  /*02e0*/  LDS R5, [R3] ;  /* 0x0000000003057984 */ /* 0x000fe80000000800 */
[----:B-1----:R-:W1:Y:S02]  /*02f0*/  LDS R4, [R4] ;  /* 0x0000000004047984 */ /* 0x002e640000000800 */
[----:B-1----:R-:W-:-:S05]  /*0300*/  FADD R6, R4, R5 ;  /* 0x0000000504067221 */ /* 0x002fca0000000000 */
[----:B------:R1:W-:Y:S01]  /*0310*/  STS [R3], R6 ;  /* 0x0000000603007388 */ /* 0x0003e20000000800 */
[----:B------:R-:W-:Y:S05]  /*0320*/  @P0 BRA `(.L_x_1) ;  /* 0xfffffffc00d80947 */ /* 0x000fea000383ffff */
.L_x_0:
[----:B------:R-:W-:Y:S05]  /*0330*/  @P2 EXIT ;  /* 0x000000000000294d */ /* 0x000fea0003800000 */
[----:B------:R-:W2:Y:S01]  /*0340*/  LDS R5, [UR4] ;  /* 0x00000004ff057984 */ /* 0x000ea20008000800 */
[----:B01----:R-:W2:Y:S03]  /*0350*/  LDC.64 R2, c[0x0][0x388] ;  /* 0x0000e200ff027b82 */ /* 0x003ea60000000a00 */
[----:B--2---:R-:W-:Y:S01]  /*0360*/  REDG.E.ADD.F32.FTZ.RN.STRONG.GPU desc[UR6][R2.64], R5 ;  /* 0x00000005020079a6 */ /* 0x004fe2000c12f306 */
[----:B------:R-:W-:Y:S05]  /*0370*/  EXIT ;  /* 0x000000000000794d */ /* 0x000fea0003800000 */
.L_x_2:
[----:B------:R-:W-:-:S00]  /*0380*/  BRA `(.L_x_2) ;  /* 0xfffffffc00fc7947 */ /* 0x000fc0000383ffff */
[----:B------:R-:W-:-:S00]  /*0390*/  NOP ;  /* 0x0000000000007918 */ /* 0x000fc00000000000 */
        /* <DEDUP_REMOVED lines=14> */
.L_x_3:


//--------------------- .nv.shared._Z19MultiBlockReductionPfS_ --------------------------
	.section	.nv.shared._Z19MultiBlockReductionPfS_,"aw",@nobits
	.sectionflags	@""
	.align	4
.nv.shared._Z19MultiBlockReductionPfS_:
	.zero		5120


//--------------------- .nv.shared.reserved.0     --------------------------
	.section	.nv.shared.reserved.0,"aw",@nobits
	.weak		__nv_reservedSMEM_offset_0_alias
	.size		__nv_reservedSMEM_offset_0_alias, 0, 64
	.other		__nv_reservedSMEM_offset_0_alias,@"STO_CUDA_RESERVED_SHARED STV_DEFAULT"
__nv_reservedSMEM_offset_0_alias:
	.zero		0
	.zero		64


//--------------------- .nv.constant0._Z19MultiBlockReductionPfS_ --------------------------
	.section	.nv.constant0._Z19MultiBlockReductionPfS_,"a",@progbits
	.sectionflags	@""
	.align	4
.nv.constant0._Z19MultiBlockReductionPfS_:
	.zero		912


//--------------------- SYMBOLS --------------------------

	.type		.nv.reservedSmem.offset0,@object
	.size		.nv.reservedSmem.offset0,0x4
	.type		.nv.reservedSmem.cap,@object
	.size		.nv.reservedSmem.cap,0x4
